//
// Generated by NVIDIA NVVM Compiler
//
// Compiler Build ID: CL-36424714
// Cuda compilation tools, release 13.0, V13.0.88
// Based on NVVM 20.0.0
//

.version 9.0
.target sm_100
.address_size 64

	// .globl	_Z13computeKernelPfS_i
.global .align 4 .b8 __cudart_i2opi_f[24] = {65, 144, 67, 60, 153, 149, 98, 219, 192, 221, 52, 245, 209, 87, 39, 252, 41, 21, 68, 78, 110, 131, 249, 162};

.visible .entry _Z13computeKernelPfS_i(
	.param .u64 .ptr .align 1 _Z13computeKernelPfS_i_param_0,
	.param .u64 .ptr .align 1 _Z13computeKernelPfS_i_param_1,
	.param .u32 _Z13computeKernelPfS_i_param_2
)
{
	.local .align 4 .b8 	__local_depot0[28];
	.reg .b64 	%SP;
	.reg .b64 	%SPL;
	.reg .pred 	%p<19>;
	.reg .b32 	%r<88>;
	.reg .b32 	%f<51>;
	.reg .b64 	%rd<46>;
	.reg .b64 	%fd<5>;

	mov.u64 	%SPL, __local_depot0;
	ld.param.u64 	%rd13, [_Z13computeKernelPfS_i_param_0];
	ld.param.u64 	%rd14, [_Z13computeKernelPfS_i_param_1];
	ld.param.u32 	%r31, [_Z13computeKernelPfS_i_param_2];
	add.u64 	%rd1, %SPL, 0;
	add.u64 	%rd2, %SPL, 0;
	mov.u32 	%r32, %ctaid.x;
	mov.u32 	%r33, %ntid.x;
	mov.u32 	%r34, %tid.x;
	mad.lo.s32 	%r1, %r32, %r33, %r34;
	setp.ge.s32 	%p1, %r1, %r31;
	@%p1 bra 	$L__BB0_20;
	cvta.to.global.u64 	%rd17, %rd13;
	mul.wide.s32 	%rd18, %r1, 4;
	add.s64 	%rd19, %rd17, %rd18;
	ld.global.f32 	%f48, [%rd19];
	mov.b32 	%r79, 0;
	mov.u64 	%rd30, __cudart_i2opi_f;
$L__BB0_2:
	mul.f32 	%f13, %f48, 0f3F22F983;
	cvt.rni.s32.f32 	%r87, %f13;
	cvt.rn.f32.s32 	%f14, %r87;
	fma.rn.f32 	%f15, %f14, 0fBFC90FDA, %f48;
	fma.rn.f32 	%f16, %f14, 0fB3A22168, %f15;
	fma.rn.f32 	%f50, %f14, 0fA7C234C5, %f16;
	abs.f32 	%f4, %f48;
	setp.ltu.f32 	%p2, %f4, 0f47CE4780;
	mov.u32 	%r83, %r87;
	mov.f32 	%f49, %f50;
	@%p2 bra 	$L__BB0_10;
	setp.neu.f32 	%p3, %f4, 0f7F800000;
	@%p3 bra 	$L__BB0_5;
	mov.f32 	%f19, 0f00000000;
	mul.rn.f32 	%f49, %f48, %f19;
	mov.b32 	%r83, 0;
	bra.uni 	$L__BB0_10;
$L__BB0_5:
	mov.b32 	%r4, %f48;
	shl.b32 	%r37, %r4, 8;
	or.b32  	%r5, %r37, -2147483648;
	mov.b64 	%rd44, 0;
	mov.b32 	%r80, 0;
	mov.u64 	%rd42, %rd30;
	mov.u64 	%rd43, %rd2;
$L__BB0_6:
	.pragma "nounroll";
	ld.global.nc.u32 	%r38, [%rd42];
	mad.wide.u32 	%rd22, %r38, %r5, %rd44;
	shr.u64 	%rd44, %rd22, 32;
	st.local.u32 	[%rd43], %rd22;
	add.s32 	%r80, %r80, 1;
	add.s64 	%rd43, %rd43, 4;
	add.s64 	%rd42, %rd42, 4;
	setp.ne.s32 	%p4, %r80, 6;
	@%p4 bra 	$L__BB0_6;
	shr.u32 	%r39, %r4, 23;
	st.local.u32 	[%rd2+24], %rd44;
	and.b32  	%r8, %r39, 31;
	and.b32  	%r40, %r39, 224;
	add.s32 	%r41, %r40, -128;
	shr.u32 	%r42, %r41, 5;
	mul.wide.u32 	%rd23, %r42, 4;
	sub.s64 	%rd9, %rd2, %rd23;
	ld.local.u32 	%r81, [%rd9+24];
	ld.local.u32 	%r82, [%rd9+20];
	setp.eq.s32 	%p5, %r8, 0;
	@%p5 bra 	$L__BB0_9;
	shf.l.wrap.b32 	%r81, %r82, %r81, %r8;
	ld.local.u32 	%r43, [%rd9+16];
	shf.l.wrap.b32 	%r82, %r43, %r82, %r8;
$L__BB0_9:
	shr.u32 	%r44, %r81, 30;
	shf.l.wrap.b32 	%r45, %r82, %r81, 2;
	shl.b32 	%r46, %r82, 2;
	shr.u32 	%r47, %r45, 31;
	add.s32 	%r48, %r47, %r44;
	neg.s32 	%r49, %r48;
	setp.lt.s32 	%p6, %r4, 0;
	selp.b32 	%r83, %r49, %r48, %p6;
	xor.b32  	%r50, %r45, %r4;
	shr.s32 	%r51, %r45, 31;
	xor.b32  	%r52, %r51, %r45;
	xor.b32  	%r53, %r51, %r46;
	cvt.u64.u32 	%rd24, %r52;
	shl.b64 	%rd25, %rd24, 32;
	cvt.u64.u32 	%rd26, %r53;
	or.b64  	%rd27, %rd25, %rd26;
	cvt.rn.f64.s64 	%fd1, %rd27;
	mul.f64 	%fd2, %fd1, 0d3BF921FB54442D19;
	cvt.rn.f32.f64 	%f17, %fd2;
	neg.f32 	%f18, %f17;
	setp.lt.s32 	%p7, %r50, 0;
	selp.f32 	%f49, %f18, %f17, %p7;
$L__BB0_10:
	setp.ltu.f32 	%p8, %f4, 0f47CE4780;
	mul.rn.f32 	%f20, %f49, %f49;
	and.b32  	%r55, %r83, 1;
	setp.eq.b32 	%p9, %r55, 1;
	selp.f32 	%f21, 0f3F800000, %f49, %p9;
	fma.rn.f32 	%f22, %f20, %f21, 0f00000000;
	fma.rn.f32 	%f23, %f20, 0f37CBAC00, 0fBAB607ED;
	selp.f32 	%f24, %f23, 0fB94D4153, %p9;
	selp.f32 	%f25, 0f3D2AAABB, 0f3C0885E4, %p9;
	fma.rn.f32 	%f26, %f24, %f20, %f25;
	selp.f32 	%f27, 0fBEFFFFFF, 0fBE2AAAA8, %p9;
	fma.rn.f32 	%f28, %f26, %f20, %f27;
	fma.rn.f32 	%f29, %f28, %f22, %f21;
	and.b32  	%r56, %r83, 2;
	setp.eq.s32 	%p10, %r56, 0;
	mov.f32 	%f30, 0f00000000;
	sub.f32 	%f31, %f30, %f29;
	selp.f32 	%f8, %f29, %f31, %p10;
	@%p8 bra 	$L__BB0_18;
	setp.neu.f32 	%p11, %f4, 0f7F800000;
	@%p11 bra 	$L__BB0_13;
	mov.f32 	%f34, 0f00000000;
	mul.rn.f32 	%f50, %f48, %f34;
	mov.b32 	%r87, 0;
	bra.uni 	$L__BB0_18;
$L__BB0_13:
	mov.b32 	%r17, %f48;
	shl.b32 	%r58, %r17, 8;
	or.b32  	%r18, %r58, -2147483648;
	mov.b64 	%rd45, 0;
	mov.b32 	%r84, 0;
$L__BB0_14:
	.pragma "nounroll";
	mul.wide.u32 	%rd29, %r84, 4;
	add.s64 	%rd31, %rd30, %rd29;
	ld.global.nc.u32 	%r59, [%rd31];
	mad.wide.u32 	%rd32, %r59, %r18, %rd45;
	shr.u64 	%rd45, %rd32, 32;
	add.s64 	%rd33, %rd1, %rd29;
	st.local.u32 	[%rd33], %rd32;
	add.s32 	%r84, %r84, 1;
	setp.ne.s32 	%p12, %r84, 6;
	@%p12 bra 	$L__BB0_14;
	shr.u32 	%r60, %r17, 23;
	st.local.u32 	[%rd1+24], %rd45;
	and.b32  	%r21, %r60, 31;
	and.b32  	%r61, %r60, 224;
	add.s32 	%r62, %r61, -128;
	shr.u32 	%r63, %r62, 5;
	mul.wide.u32 	%rd34, %r63, 4;
	sub.s64 	%rd12, %rd1, %rd34;
	ld.local.u32 	%r85, [%rd12+24];
	ld.local.u32 	%r86, [%rd12+20];
	setp.eq.s32 	%p13, %r21, 0;
	@%p13 bra 	$L__BB0_17;
	shf.l.wrap.b32 	%r85, %r86, %r85, %r21;
	ld.local.u32 	%r64, [%rd12+16];
	shf.l.wrap.b32 	%r86, %r64, %r86, %r21;
$L__BB0_17:
	shr.u32 	%r65, %r85, 30;
	shf.l.wrap.b32 	%r66, %r86, %r85, 2;
	shl.b32 	%r67, %r86, 2;
	shr.u32 	%r68, %r66, 31;
	add.s32 	%r69, %r68, %r65;
	neg.s32 	%r70, %r69;
	setp.lt.s32 	%p14, %r17, 0;
	selp.b32 	%r87, %r70, %r69, %p14;
	xor.b32  	%r71, %r66, %r17;
	shr.s32 	%r72, %r66, 31;
	xor.b32  	%r73, %r72, %r66;
	xor.b32  	%r74, %r72, %r67;
	cvt.u64.u32 	%rd35, %r73;
	shl.b64 	%rd36, %rd35, 32;
	cvt.u64.u32 	%rd37, %r74;
	or.b64  	%rd38, %rd36, %rd37;
	cvt.rn.f64.s64 	%fd3, %rd38;
	mul.f64 	%fd4, %fd3, 0d3BF921FB54442D19;
	cvt.rn.f32.f64 	%f32, %fd4;
	neg.f32 	%f33, %f32;
	setp.lt.s32 	%p15, %r71, 0;
	selp.f32 	%f50, %f33, %f32, %p15;
$L__BB0_18:
	add.s32 	%r76, %r87, 1;
	mul.rn.f32 	%f35, %f50, %f50;
	and.b32  	%r77, %r87, 1;
	setp.eq.b32 	%p16, %r77, 1;
	selp.f32 	%f36, %f50, 0f3F800000, %p16;
	fma.rn.f32 	%f37, %f35, %f36, 0f00000000;
	fma.rn.f32 	%f38, %f35, 0f37CBAC00, 0fBAB607ED;
	selp.f32 	%f39, 0fB94D4153, %f38, %p16;
	selp.f32 	%f40, 0f3C0885E4, 0f3D2AAABB, %p16;
	fma.rn.f32 	%f41, %f39, %f35, %f40;
	selp.f32 	%f42, 0fBE2AAAA8, 0fBEFFFFFF, %p16;
	fma.rn.f32 	%f43, %f41, %f35, %f42;
	fma.rn.f32 	%f44, %f43, %f37, %f36;
	and.b32  	%r78, %r76, 2;
	setp.eq.s32 	%p17, %r78, 0;
	mov.f32 	%f45, 0f00000000;
	sub.f32 	%f46, %f45, %f44;
	selp.f32 	%f47, %f44, %f46, %p17;
	mul.f32 	%f48, %f8, %f47;
	add.s32 	%r79, %r79, 1;
	setp.ne.s32 	%p18, %r79, 100;
	@%p18 bra 	$L__BB0_2;
	cvta.to.global.u64 	%rd39, %rd14;
	add.s64 	%rd41, %rd39, %rd18;
	st.global.f32 	[%rd41], %f48;
$L__BB0_20:
	ret;

}


// ===== COMPILED SASS (sm_100) =====

	.target	sm_100

	.elftype	@"ET_EXEC"


//--------------------- .note.nv.tkinfo           --------------------------
	.section	.note.nv.tkinfo,"",@"SHT_NOTE"
	.sectionflags	@"SHF_NOTE_NV_TKINFO"
	.tkinfo
        /*0018*/ 	.word	0x00000002
        /*0030*/ 	.string	""
        /*0030*/ 	.string	"ptxas"
        /*0030*/ 	.string	"Cuda compilation tools, release 13.0, V13.0.88"
        /*0030*/ 	.string	"Build cuda_13.0.r13.0/compiler.36424714_0"
        /*0030*/ 	.string	"-arch sm_100 -m 64 "



//--------------------- .note.nv.cuinfo           --------------------------
	.section	.note.nv.cuinfo,"",@"SHT_NOTE"
	.sectionflags	@"SHF_NOTE_NV_CUINFO"
        /*0018*/ 	.short	0x0002
        /*001a*/ 	.short	0x0064
        /*001c*/ 	.short	0x0082
	.zero		2


//--------------------- .nv.info                  --------------------------
	.section	.nv.info,"",@"SHT_CUDA_INFO"
	.align	4


	//----- nvinfo : EIATTR_REGCOUNT
	.align		4
        /*0000*/ 	.byte	0x04, 0x2f
        /*0002*/ 	.short	(.L_2 - .L_1)
	.align		4
.L_1:
        /*0004*/ 	.word	index@(_Z13computeKernelPfS_i)
        /*0008*/ 	.word	0x0000001c


	//----- nvinfo : EIATTR_FRAME_SIZE
	.align		4
.L_2:
        /*000c*/ 	.byte	0x04, 0x11
        /*000e*/ 	.short	(.L_4 - .L_3)
	.align		4
.L_3:
        /*0010*/ 	.word	index@(_Z13computeKernelPfS_i)
        /*0014*/ 	.word	0x00000000


	//----- nvinfo : EIATTR_MIN_STACK_SIZE
	.align		4
.L_4:
        /*0018*/ 	.byte	0x04, 0x12
        /*001a*/ 	.short	(.L_6 - .L_5)
	.align		4
.L_5:
        /*001c*/ 	.word	index@(_Z13computeKernelPfS_i)
        /*0020*/ 	.word	0x00000000
.L_6:


//--------------------- .nv.compat                --------------------------
	.section	.nv.compat,"",@"SHT_CUDA_COMPAT_INFO"
	.align	4
        /*0000*/ 	.byte	0x02, 0x09, 0x00, 0x00, 0x02, 0x02, 0x01, 0x00, 0x02, 0x05, 0x05, 0x00, 0x03, 0x07, 0x01, 0x01
        /*0010*/ 	.byte	0x02, 0x03, 0x00, 0x00, 0x02, 0x06, 0x01, 0x00, 0x04, 0x0b, 0x08, 0x00, 0x01, 0x00, 0x00, 0x00
        /*0020*/ 	.byte	0x00, 0x00, 0x00, 0x00


//--------------------- .nv.info._Z13computeKernelPfS_i --------------------------
	.section	.nv.info._Z13computeKernelPfS_i,"",@"SHT_CUDA_INFO"
	.sectionflags	@""
	.align	4


	//----- nvinfo : EIATTR_CUDA_API_VERSION
	.align		4
        /*0000*/ 	.byte	0x04, 0x37
        /*0002*/ 	.short	(.L_8 - .L_7)
.L_7:
        /*0004*/ 	.word	0x00000082


	//----- nvinfo : EIATTR_KPARAM_INFO
	.align		4
.L_8:
        /*0008*/ 	.byte	0x04, 0x17
        /*000a*/ 	.short	(.L_10 - .L_9)
.L_9:
        /*000c*/ 	.word	0x00000000
        /*0010*/ 	.short	0x0002
        /*0012*/ 	.short	0x0010
        /*0014*/ 	.byte	0x00, 0xf0, 0x11, 0x00


	//----- nvinfo : EIATTR_KPARAM_INFO
	.align		4
.L_10:
        /*0018*/ 	.byte	0x04, 0x17
        /*001a*/ 	.short	(.L_12 - .L_11)
.L_11:
        /*001c*/ 	.word	0x00000000
        /*0020*/ 	.short	0x0001
        /*0022*/ 	.short	0x0008
        /*0024*/ 	.byte	0x00, 0xf5, 0x21, 0x00


	//----- nvinfo : EIATTR_KPARAM_INFO
	.align		4
.L_12:
        /*0028*/ 	.byte	0x04, 0x17
        /*002a*/ 	.short	(.L_14 - .L_13)
.L_13:
        /*002c*/ 	.word	0x00000000
        /*0030*/ 	.short	0x0000
        /*0032*/ 	.short	0x0000
        /*0034*/ 	.byte	0x00, 0xf5, 0x21, 0x00


	//----- nvinfo : EIATTR_SPARSE_MMA_MASK
	.align		4
.L_14:
        /*0038*/ 	.byte	0x03, 0x50
        /*003a*/ 	.short	0x0000


	//----- nvinfo : EIATTR_MAXREG_COUNT
	.align		4
        /*003c*/ 	.byte	0x03, 0x1b
        /*003e*/ 	.short	0x00ff


	//----- nvinfo : EIATTR_MERCURY_ISA_VERSION
	.align		4
        /*0040*/ 	.byte	0x03, 0x5f
        /*0042*/ 	.short	0x0101


	//----- nvinfo : EIATTR_VRC_CTA_INIT_COUNT
	.align		4
        /*0044*/ 	.byte	0x02, 0x4a
	.zero		1
	.zero		1


	//----- nvinfo : EIATTR_EXIT_INSTR_OFFSETS
	.align		4
        /*0048*/ 	.byte	0x04, 0x1c
        /*004a*/ 	.short	(.L_16 - .L_15)


	//   ....[0]....
.L_15:
        /*004c*/ 	.word	0x00000070


	//   ....[1]....
        /*0050*/ 	.word	0x00000ff0


	//----- nvinfo : EIATTR_CRS_STACK_SIZE
	.align		4
.L_16:
        /*0054*/ 	.byte	0x04, 0x1e
        /*0056*/ 	.short	(.L_18 - .L_17)
.L_17:
        /*0058*/ 	.word	0x00000000


	//----- nvinfo : EIATTR_CBANK_PARAM_SIZE
	.align		4
.L_18:
        /*005c*/ 	.byte	0x03, 0x19
        /*005e*/ 	.short	0x0014


	//----- nvinfo : EIATTR_PARAM_CBANK
	.align		4
        /*0060*/ 	.byte	0x04, 0x0a
        /*0062*/ 	.short	(.L_20 - .L_19)
	.align		4
.L_19:
        /*0064*/ 	.word	index@(.nv.constant0._Z13computeKernelPfS_i)
        /*0068*/ 	.short	0x0380
        /*006a*/ 	.short	0x0014


	//----- nvinfo : EIATTR_SW_WAR
	.align		4
.L_20:
        /*006c*/ 	.byte	0x04, 0x36
        /*006e*/ 	.short	(.L_22 - .L_21)
.L_21:
        /*0070*/ 	.word	0x00000008
.L_22:


//--------------------- .nv.callgraph             --------------------------
	.section	.nv.callgraph,"",@"SHT_CUDA_CALLGRAPH"
	.align	4
	.sectionentsize	8
	.align		4
        /*0000*/ 	.word	0x00000000
	.align		4
        /*0004*/ 	.word	0xffffffff
	.align		4
        /*0008*/ 	.word	0x00000000
	.align		4
        /*000c*/ 	.word	0xfffffffe
	.align		4
        /*0010*/ 	.word	0x00000000
	.align		4
        /*0014*/ 	.word	0xfffffffd
	.align		4
        /*0018*/ 	.word	0x00000000
	.align		4
        /*001c*/ 	.word	0xfffffffc


//--------------------- .nv.constant4             --------------------------
	.section	.nv.constant4,"a",@progbits
	.align	8
	.align		8
.nv.constant4:
        /*0000*/ 	.dword	__cudart_i2opi_f


//--------------------- .text._Z13computeKernelPfS_i --------------------------
	.section	.text._Z13computeKernelPfS_i,"ax",@progbits
	.align	128
        .global         _Z13computeKernelPfS_i
        .type           _Z13computeKernelPfS_i,@function
        .size           _Z13computeKernelPfS_i,(.L_x_12 - _Z13computeKernelPfS_i)
        .other          _Z13computeKernelPfS_i,@"STO_CUDA_ENTRY STV_DEFAULT"
_Z13computeKernelPfS_i:
.text._Z13computeKernelPfS_i:
[----:B------:R-:W-:Y:S01]  /*0000*/  LDC R1, c[0x0][0x37c] ;  /* 0x0000df00ff017b82 */ /* 0x000fe20000000800 */
[----:B------:R-:W0:Y:S07]  /*0010*/  S2R R0, SR_TID.X ;  /* 0x0000000000007919 */ /* 0x000e2e0000002100 */
[----:B------:R-:W0:Y:S01]  /*0020*/  S2UR UR4, SR_CTAID.X ;  /* 0x00000000000479c3 */ /* 0x000e220000002500 */
[----:B------:R-:W1:Y:S07]  /*0030*/  LDCU UR5, c[0x0][0x390] ;  /* 0x00007200ff0577ac */ /* 0x000e6e0008000800 */
[----:B------:R-:W0:Y:S02]  /*0040*/  LDC R5, c[0x0][0x360] ;  /* 0x0000d800ff057b82 */ /* 0x000e240000000800 */
[----:B0-----:R-:W-:-:S05]  /*0050*/  IMAD R5, R5, UR4, R0 ;  /* 0x0000000405057c24 */ /* 0x001fca000f8e0200 */
[----:B-1----:R-:W-:-:S13]  /*0060*/  ISETP.GE.AND P0, PT, R5, UR5, PT ;  /* 0x0000000505007c0c */ /* 0x002fda000bf06270 */
[----:B------:R-:W-:Y:S05]  /*0070*/  @P0 EXIT ;  /* 0x000000000000094d */ /* 0x000fea0003800000 */
[----:B------:R-:W0:Y:S01]  /*0080*/  LDC.64 R2, c[0x0][0x380] ;  /* 0x0000e000ff027b82 */ /* 0x000e220000000a00 */
[----:B------:R-:W1:Y:S01]  /*0090*/  LDCU.64 UR8, c[0x0][0x358] ;  /* 0x00006b00ff0877ac */ /* 0x000e620008000a00 */
[----:B0-----:R-:W-:-:S05]  /*00a0*/  IMAD.WIDE R2, R5, 0x4, R2 ;  /* 0x0000000405027825 */ /* 0x001fca00078e0202 */
[----:B-1----:R0:W5:Y:S01]  /*00b0*/  LDG.E R11, desc[UR8][R2.64] ;  /* 0x00000008020b7981 */ /* 0x002162000c1e1900 */
[----:B------:R-:W-:-:S05]  /*00c0*/  UMOV UR4, URZ ;  /* 0x000000ff00047c82 */ /* 0x000fca0008000000 */
.L_x_10:
[C---:B-----5:R-:W-:Y:S01]  /*00d0*/  FMUL R0, R11.reuse, 0.63661974668502807617 ;  /* 0x3f22f9830b007820 */ /* 0x060fe20000400000 */
[----:B------:R-:W-:Y:S01]  /*00e0*/  FSETP.GE.AND P0, PT, |R11|, 105615, PT ;  /* 0x47ce47800b00780b */ /* 0x000fe20003f06200 */
[----:B------:R-:W-:Y:S04]  /*00f0*/  BSSY.RECONVERGENT B0, `(.L_x_0) ;  /* 0x0000069000007945 */ /* 0x000fe80003800200 */
[----:B------:R-:W0:Y:S02]  /*0100*/  F2I.NTZ R0, R0 ;  /* 0x0000000000007305 */ /* 0x000e240000203100 */
[----:B0-----:R-:W-:-:S05]  /*0110*/  I2FP.F32.S32 R2, R0 ;  /* 0x0000000000027245 */ /* 0x001fca0000201400 */
[----:B------:R-:W-:-:S04]  /*0120*/  FFMA R3, R2, -1.5707962512969970703, R11 ;  /* 0xbfc90fda02037823 */ /* 0x000fc8000000000b */
[----:B------:R-:W-:-:S04]  /*0130*/  FFMA R3, R2, -7.5497894158615963534e-08, R3 ;  /* 0xb3a2216802037823 */ /* 0x000fc80000000003 */
[----:B------:R-:W-:Y:S01]  /*0140*/  FFMA R2, R2, -5.3903029534742383927e-15, R3 ;  /* 0xa7c234c502027823 */ /* 0x000fe20000000003 */
[----:B------:R-:W-:-:S03]  /*0150*/  IMAD.MOV.U32 R3, RZ, RZ, R0 ;  /* 0x000000ffff037224 */ /* 0x000fc600078e0000 */
[----:B------:R-:W-:Y:S01]  /*0160*/  IMAD.MOV.U32 R8, RZ, RZ, R2 ;  /* 0x000000ffff087224 */ /* 0x000fe200078e0002 */
[----:B------:R-:W-:Y:S06]  /*0170*/  @!P0 BRA `(.L_x_1) ;  /* 0x0000000400808947 */ /* 0x000fec0003800000 */
[----:B------:R-:W-:-:S13]  /*0180*/  FSETP.NEU.AND P0, PT, |R11|, +INF , PT ;  /* 0x7f8000000b00780b */ /* 0x000fda0003f0d200 */
[----:B------:R-:W-:Y:S01]  /*0190*/  @!P0 FMUL R8, RZ, R11 ;  /* 0x0000000bff088220 */ /* 0x000fe20000400000 */
[----:B------:R-:W-:Y:S01]  /*01a0*/  @!P0 IMAD.MOV.U32 R0, RZ, RZ, RZ ;  /* 0x000000ffff008224 */ /* 0x000fe200078e00ff */
[----:B------:R-:W-:Y:S06]  /*01b0*/  @!P0 BRA `(.L_x_1) ;  /* 0x0000000400708947 */ /* 0x000fec0003800000 */
[----:B------:R-:W-:Y:S01]  /*01c0*/  IMAD.SHL.U32 R6, R11, 0x100, RZ ;  /* 0x000001000b067824 */ /* 0x000fe200078e00ff */
[----:B------:R-:W0:Y:S01]  /*01d0*/  LDCU.64 UR10, c[0x4][URZ] ;  /* 0x01000000ff0a77ac */ /* 0x000e220008000a00 */
[----:B------:R-:W-:Y:S02]  /*01e0*/  IMAD.MOV.U32 R0, RZ, RZ, RZ ;  /* 0x000000ffff007224 */ /* 0x000fe400078e00ff */
[----:B------:R-:W-:Y:S01]  /*01f0*/  IMAD.MOV.U32 R10, RZ, RZ, RZ ;  /* 0x000000ffff0a7224 */ /* 0x000fe200078e00ff */
[----:B------:R-:W-:Y:S01]  /*0200*/  LOP3.LUT R13, R6, 0x80000000, RZ, 0xfc, !PT ;  /* 0x80000000060d7812 */ /* 0x000fe200078efcff */
[----:B------:R-:W-:Y:S01]  /*0210*/  UMOV UR6, URZ ;  /* 0x000000ff00067c82 */ /* 0x000fe20008000000 */
[----:B------:R-:W-:-:S05]  /*0220*/  UMOV UR5, URZ ;  /* 0x000000ff00057c82 */ /* 0x000fca0008000000 */
.L_x_2:
[----:B0-----:R-:W-:Y:S01]  /*0230*/  IMAD.U32 R8, RZ, RZ, UR10 ;  /* 0x0000000aff087e24 */ /* 0x001fe2000f8e00ff */
[----:B------:R-:W-:-:S05]  /*0240*/  MOV R9, UR11 ;  /* 0x0000000b00097c02 */ /* 0x000fca0008000f00 */
[----:B------:R-:W2:Y:S01]  /*0250*/  LDG.E.CONSTANT R6, desc[UR8][R8.64] ;  /* 0x0000000808067981 */ /* 0x000ea2000c1e9900 */
[----:B------:R-:W-:Y:S01]  /*0260*/  UIADD3 UR5, UPT, UPT, UR5, 0x1, URZ ;  /* 0x0000000105057890 */ /* 0x000fe2000fffe0ff */
[C---:B------:R-:W-:Y:S01]  /*0270*/  ISETP.EQ.AND P0, PT, R10.reuse, RZ, PT ;  /* 0x000000ff0a00720c */ /* 0x040fe20003f02270 */
[----:B------:R-:W-:Y:S01]  /*0280*/  UIADD3 UR10, UP1, UPT, UR10, 0x4, URZ ;  /* 0x000000040a0a7890 */ /* 0x000fe2000ff3e0ff */
[C---:B------:R-:W-:Y:S01]  /*0290*/  ISETP.EQ.AND P1, PT, R10.reuse, 0x4, PT ;  /* 0x000000040a00780c */ /* 0x040fe20003f22270 */
[----:B------:R-:W-:Y:S01]  /*02a0*/  UISETP.NE.AND UP0, UPT, UR5, 0x6, UPT ;  /* 0x000000060500788c */ /* 0x000fe2000bf05270 */
[C---:B------:R-:W-:Y:S01]  /*02b0*/  ISETP.EQ.AND P2, PT, R10.reuse, 0x8, PT ;  /* 0x000000080a00780c */ /* 0x040fe20003f42270 */
[----:B------:R-:W-:Y:S01]  /*02c0*/  UIADD3.X UR11, UPT, UPT, URZ, UR11, URZ, UP1, !UPT ;  /* 0x0000000bff0b7290 */ /* 0x000fe20008ffe4ff */
[C---:B------:R-:W-:Y:S02]  /*02d0*/  ISETP.EQ.AND P3, PT, R10.reuse, 0xc, PT ;  /* 0x0000000c0a00780c */ /* 0x040fe40003f62270 */
[----:B------:R-:W-:-:S02]  /*02e0*/  ISETP.EQ.AND P4, PT, R10, 0x10, PT ;  /* 0x000000100a00780c */ /* 0x000fc40003f82270 */
[C---:B------:R-:W-:Y:S01]  /*02f0*/  ISETP.EQ.AND P5, PT, R10.reuse, 0x14, PT ;  /* 0x000000140a00780c */ /* 0x040fe20003fa2270 */
[----:B------:R-:W-:Y:S02]  /*0300*/  VIADD R10, R10, 0x4 ;  /* 0x000000040a0a7836 */ /* 0x000fe40000000000 */
[----:B--2---:R-:W-:-:S03]  /*0310*/  IMAD.WIDE.U32 R6, R6, R13, RZ ;  /* 0x0000000d06067225 */ /* 0x004fc600078e00ff */
[----:B------:R-:W-:-:S04]  /*0320*/  IADD3 R6, P6, PT, R6, R0, RZ ;  /* 0x0000000006067210 */ /* 0x000fc80007fde0ff */
[----:B------:R-:W-:Y:S01]  /*0330*/  IADD3.X R0, PT, PT, R7, UR6, RZ, P6, !PT ;  /* 0x0000000607007c10 */ /* 0x000fe2000b7fe4ff */
[--C-:B------:R-:W-:Y:S02]  /*0340*/  @P0 IMAD.MOV.U32 R4, RZ, RZ, R6.reuse ;  /* 0x000000ffff040224 */ /* 0x100fe400078e0006 */
[--C-:B------:R-:W-:Y:S02]  /*0350*/  @P1 IMAD.MOV.U32 R19, RZ, RZ, R6.reuse ;  /* 0x000000ffff131224 */ /* 0x100fe400078e0006 */
[--C-:B------:R-:W-:Y:S02]  /*0360*/  @P2 IMAD.MOV.U32 R18, RZ, RZ, R6.reuse ;  /* 0x000000ffff122224 */ /* 0x100fe400078e0006 */
[--C-:B------:R-:W-:Y:S02]  /*0370*/  @P3 IMAD.MOV.U32 R17, RZ, RZ, R6.reuse ;  /* 0x000000ffff113224 */ /* 0x100fe400078e0006 */
[--C-:B------:R-:W-:Y:S02]  /*0380*/  @P4 IMAD.MOV.U32 R16, RZ, RZ, R6.reuse ;  /* 0x000000ffff104224 */ /* 0x100fe400078e0006 */
[----:B------:R-:W-:Y:S01]  /*0390*/  @P5 IMAD.MOV.U32 R15, RZ, RZ, R6 ;  /* 0x000000ffff0f5224 */ /* 0x000fe200078e0006 */
[----:B------:R-:W-:Y:S06]  /*03a0*/  BRA.U UP0, `(.L_x_2) ;  /* 0xfffffffd00a07547 */ /* 0x000fec000b83ffff */
[----:B------:R-:W-:Y:S01]  /*03b0*/  SHF.R.U32.HI R6, RZ, 0x17, R11 ;  /* 0x00000017ff067819 */ /* 0x000fe2000001160b */
[----:B------:R-:W-:Y:S03]  /*03c0*/  BSSY.RECONVERGENT B1, `(.L_x_3) ;  /* 0x0000029000017945 */ /* 0x000fe60003800200 */
[C---:B------:R-:W-:Y:S02]  /*03d0*/  LOP3.LUT R7, R6.reuse, 0xe0, RZ, 0xc0, !PT ;  /* 0x000000e006077812 */ /* 0x040fe400078ec0ff */
[----:B------:R-:W-:Y:S02]  /*03e0*/  LOP3.LUT P6, RZ, R6, 0x1f, RZ, 0xc0, !PT ;  /* 0x0000001f06ff7812 */ /* 0x000fe400078cc0ff */
[----:B------:R-:W-:-:S04]  /*03f0*/  IADD3 R7, PT, PT, R7, -0x80, RZ ;  /* 0xffffff8007077810 */ /* 0x000fc80007ffe0ff */
[----:B------:R-:W-:-:S05]  /*0400*/  SHF.R.U32.HI R7, RZ, 0x5, R7 ;  /* 0x00000005ff077819 */ /* 0x000fca0000011607 */
[----:B------:R-:W-:-:S05]  /*0410*/  IMAD.U32 R9, R7, -0x4, RZ ;  /* 0xfffffffc07097824 */ /* 0x000fca00078e00ff */
[C---:B------:R-:W-:Y:S02]  /*0420*/  ISETP.EQ.AND P3, PT, R9.reuse, -0x18, PT ;  /* 0xffffffe80900780c */ /* 0x040fe40003f62270 */
[C---:B------:R-:W-:Y:S02]  /*0430*/  ISETP.EQ.AND P4, PT, R9.reuse, -0x14, PT ;  /* 0xffffffec0900780c */ /* 0x040fe40003f82270 */
[C---:B------:R-:W-:Y:S02]  /*0440*/  ISETP.EQ.AND P2, PT, R9.reuse, -0x10, PT ;  /* 0xfffffff00900780c */ /* 0x040fe40003f42270 */
[C---:B------:R-:W-:Y:S02]  /*0450*/  ISETP.EQ.AND P1, PT, R9.reuse, -0xc, PT ;  /* 0xfffffff40900780c */ /* 0x040fe40003f22270 */
[C---:B------:R-:W-:Y:S02]  /*0460*/  ISETP.EQ.AND P0, PT, R9.reuse, -0x8, PT ;  /* 0xfffffff80900780c */ /* 0x040fe40003f02270 */
[----:B------:R-:W-:-:S03]  /*0470*/  ISETP.EQ.AND P5, PT, R9, RZ, PT ;  /* 0x000000ff0900720c */ /* 0x000fc60003fa2270 */
[--C-:B------:R-:W-:Y:S01]  /*0480*/  @P3 IMAD.MOV.U32 R7, RZ, RZ, R4.reuse ;  /* 0x000000ffff073224 */ /* 0x100fe200078e0004 */
[C---:B------:R-:W-:Y:S01]  /*0490*/  ISETP.EQ.AND P3, PT, R9.reuse, -0x4, PT ;  /* 0xfffffffc0900780c */ /* 0x040fe20003f62270 */
[----:B------:R-:W-:Y:S02]  /*04a0*/  @P4 IMAD.MOV.U32 R8, RZ, RZ, R4 ;  /* 0x000000ffff084224 */ /* 0x000fe400078e0004 */
[----:B------:R-:W-:Y:S01]  /*04b0*/  @P4 IMAD.MOV.U32 R7, RZ, RZ, R19 ;  /* 0x000000ffff074224 */ /* 0x000fe200078e0013 */
[----:B------:R-:W-:Y:S01]  /*04c0*/  ISETP.EQ.AND P4, PT, R9, 0x4, PT ;  /* 0x000000040900780c */ /* 0x000fe20003f82270 */
[----:B------:R-:W-:Y:S02]  /*04d0*/  @P2 IMAD.MOV.U32 R7, RZ, RZ, R18 ;  /* 0x000000ffff072224 */ /* 0x000fe400078e0012 */
[----:B------:R-:W-:Y:S02]  /*04e0*/  @P1 IMAD.MOV.U32 R7, RZ, RZ, R17 ;  /* 0x000000ffff071224 */ /* 0x000fe400078e0011 */
[----:B------:R-:W-:-:S02]  /*04f0*/  @P0 IMAD.MOV.U32 R7, RZ, RZ, R16 ;  /* 0x000000ffff070224 */ /* 0x000fc400078e0010 */
[----:B------:R-:W-:Y:S01]  /*0500*/  @P2 IMAD.MOV.U32 R8, RZ, RZ, R19 ;  /* 0x000000ffff082224 */ /* 0x000fe200078e0013 */
[----:B------:R-:W-:Y:S01]  /*0510*/  @P1 MOV R8, R18 ;  /* 0x0000001200081202 */ /* 0x000fe20000000f00 */
[----:B------:R-:W-:Y:S01]  /*0520*/  @P3 IMAD.MOV.U32 R7, RZ, RZ, R15 ;  /* 0x000000ffff073224 */ /* 0x000fe200078e000f */
[----:B------:R-:W-:Y:S01]  /*0530*/  @P5 MOV R7, R0 ;  /* 0x0000000000075202 */ /* 0x000fe20000000f00 */
[----:B------:R-:W-:Y:S02]  /*0540*/  @P0 IMAD.MOV.U32 R8, RZ, RZ, R17 ;  /* 0x000000ffff080224 */ /* 0x000fe400078e0011 */
[----:B------:R-:W-:Y:S02]  /*0550*/  @P3 IMAD.MOV.U32 R8, RZ, RZ, R16 ;  /* 0x000000ffff083224 */ /* 0x000fe400078e0010 */
[----:B------:R-:W-:Y:S02]  /*0560*/  @P5 IMAD.MOV.U32 R8, RZ, RZ, R15 ;  /* 0x000000ffff085224 */ /* 0x000fe400078e000f */
[----:B------:R-:W-:-:S02]  /*0570*/  @P4 IMAD.MOV.U32 R8, RZ, RZ, R0 ;  /* 0x000000ffff084224 */ /* 0x000fc400078e0000 */
[----:B------:R-:W-:Y:S01]  /*0580*/  IMAD.MOV.U32 R10, RZ, RZ, R7 ;  /* 0x000000ffff0a7224 */ /* 0x000fe200078e0007 */
[----:B------:R-:W-:Y:S06]  /*0590*/  @!P6 BRA `(.L_x_4) ;  /* 0x00000000002ce947 */ /* 0x000fec0003800000 */
[----:B------:R-:W-:Y:S02]  /*05a0*/  @P2 IMAD.MOV.U32 R7, RZ, RZ, R4 ;  /* 0x000000ffff072224 */ /* 0x000fe400078e0004 */
[----:B------:R-:W-:Y:S02]  /*05b0*/  @P1 IMAD.MOV.U32 R7, RZ, RZ, R19 ;  /* 0x000000ffff071224 */ /* 0x000fe400078e0013 */
[----:B------:R-:W-:Y:S01]  /*05c0*/  @P0 IMAD.MOV.U32 R7, RZ, RZ, R18 ;  /* 0x000000ffff070224 */ /* 0x000fe200078e0012 */
[----:B------:R-:W-:Y:S01]  /*05d0*/  ISETP.EQ.AND P0, PT, R9, 0x8, PT ;  /* 0x000000080900780c */ /* 0x000fe20003f02270 */
[----:B------:R-:W-:Y:S01]  /*05e0*/  @P3 IMAD.MOV.U32 R7, RZ, RZ, R17 ;  /* 0x000000ffff073224 */ /* 0x000fe200078e0011 */
[----:B------:R-:W-:Y:S01]  /*05f0*/  @P5 MOV R7, R16 ;  /* 0x0000001000075202 */ /* 0x000fe20000000f00 */
[----:B------:R-:W-:Y:S01]  /*0600*/  @P4 IMAD.MOV.U32 R7, RZ, RZ, R15 ;  /* 0x000000ffff074224 */ /* 0x000fe200078e000f */
[----:B------:R-:W-:-:S04]  /*0610*/  LOP3.LUT R9, R6, 0x1f, RZ, 0xc0, !PT ;  /* 0x0000001f06097812 */ /* 0x000fc800078ec0ff */
[----:B------:R-:W-:-:S05]  /*0620*/  SHF.L.W.U32.HI R10, R8, R9, R10 ;  /* 0x00000009080a7219 */ /* 0x000fca0000010e0a */
[----:B------:R-:W-:-:S05]  /*0630*/  @P0 IMAD.MOV.U32 R7, RZ, RZ, R0 ;  /* 0x000000ffff070224 */ /* 0x000fca00078e0000 */
[----:B------:R-:W-:-:S07]  /*0640*/  SHF.L.W.U32.HI R8, R7, R9, R8 ;  /* 0x0000000907087219 */ /* 0x000fce0000010e08 */
.L_x_4:
[----:B------:R-:W-:Y:S05]  /*0650*/  BSYNC.RECONVERGENT B1 ;  /* 0x0000000000017941 */ /* 0x000fea0003800200 */
.L_x_3:
[C---:B------:R-:W-:Y:S01]  /*0660*/  SHF.L.W.U32.HI R12, R8.reuse, 0x2, R10 ;  /* 0x00000002080c7819 */ /* 0x040fe20000010e0a */
[----:B------:R-:W-:Y:S01]  /*0670*/  IMAD.SHL.U32 R8, R8, 0x4, RZ ;  /* 0x0000000408087824 */ /* 0x000fe200078e00ff */
[----:B------:R-:W-:Y:S01]  /*0680*/  UMOV UR6, 0x54442d19 ;  /* 0x54442d1900067882 */ /* 0x000fe20000000000 */
[----:B------:R-:W-:Y:S01]  /*0690*/  UMOV UR7, 0x3bf921fb ;  /* 0x3bf921fb00077882 */ /* 0x000fe20000000000 */
[----:B------:R-:W-:Y:S02]  /*06a0*/  SHF.R.S32.HI R7, RZ, 0x1f, R12 ;  /* 0x0000001fff077819 */ /* 0x000fe4000001140c */
[----:B------:R-:W-:Y:S02]  /*06b0*/  ISETP.GE.AND P0, PT, R11, RZ, PT ;  /* 0x000000ff0b00720c */ /* 0x000fe40003f06270 */
[C---:B------:R-:W-:Y:S02]  /*06c0*/  LOP3.LUT R8, R7.reuse, R8, RZ, 0x3c, !PT ;  /* 0x0000000807087212 */ /* 0x040fe400078e3cff */
[----:B------:R-:W-:-:S02]  /*06d0*/  LOP3.LUT R9, R7, R12, RZ, 0x3c, !PT ;  /* 0x0000000c07097212 */ /* 0x000fc400078e3cff */
[----:B------:R-:W-:Y:S02]  /*06e0*/  SHF.R.U32.HI R0, RZ, 0x1e, R10 ;  /* 0x0000001eff007819 */ /* 0x000fe4000001160a */
[----:B------:R-:W0:Y:S01]  /*06f0*/  I2F.F64.S64 R6, R8 ;  /* 0x0000000800067312 */ /* 0x000e220000301c00 */
[C---:B------:R-:W-:Y:S02]  /*0700*/  LOP3.LUT R10, R12.reuse, R11, RZ, 0x3c, !PT ;  /* 0x0000000b0c0a7212 */ /* 0x040fe400078e3cff */
[----:B------:R-:W-:Y:S02]  /*0710*/  LEA.HI R0, R12, R0, RZ, 0x1 ;  /* 0x000000000c007211 */ /* 0x000fe400078f08ff */
[----:B------:R-:W-:-:S03]  /*0720*/  ISETP.GE.AND P1, PT, R10, RZ, PT ;  /* 0x000000ff0a00720c */ /* 0x000fc60003f26270 */
[----:B------:R-:W-:-:S04]  /*0730*/  IMAD.MOV R10, RZ, RZ, -R0 ;  /* 0x000000ffff0a7224 */ /* 0x000fc800078e0a00 */
[----:B------:R-:W-:Y:S01]  /*0740*/  @!P0 IMAD.MOV.U32 R0, RZ, RZ, R10 ;  /* 0x000000ffff008224 */ /* 0x000fe200078e000a */
[----:B0-----:R-:W-:-:S10]  /*0750*/  DMUL R6, R6, UR6 ;  /* 0x0000000606067c28 */ /* 0x001fd40008000000 */
[----:B------:R-:W0:Y:S02]  /*0760*/  F2F.F32.F64 R6, R6 ;  /* 0x0000000600067310 */ /* 0x000e240000301000 */
[----:B0-----:R-:W-:-:S07]  /*0770*/  FSEL R8, -R6, R6, !P1 ;  /* 0x0000000606087208 */ /* 0x001fce0004800100 */
.L_x_1:
[----:B------:R-:W-:Y:S05]  /*0780*/  BSYNC.RECONVERGENT B0 ;  /* 0x0000000000007941 */ /* 0x000fea0003800200 */
.L_x_0:
[----:B------:R-:W-:Y:S02]  /*0790*/  IMAD.MOV.U32 R12, RZ, RZ, 0x37cbac00 ;  /* 0x37cbac00ff0c7424 */ /* 0x000fe400078e00ff */
[----:B------:R-:W-:Y:S01]  /*07a0*/  FMUL R7, R8, R8 ;  /* 0x0000000808077220 */ /* 0x000fe20000400000 */
[C---:B------:R-:W-:Y:S01]  /*07b0*/  LOP3.LUT R9, R0.reuse, 0x1, RZ, 0xc0, !PT ;  /* 0x0000000100097812 */ /* 0x040fe200078ec0ff */
[----:B------:R-:W-:Y:S01]  /*07c0*/  IMAD.MOV.U32 R10, RZ, RZ, 0x3effffff ;  /* 0x3effffffff0a7424 */ /* 0x000fe200078e00ff */
[----:B------:R-:W-:Y:S01]  /*07d0*/  MOV R13, 0x3d2aaabb ;  /* 0x3d2aaabb000d7802 */ /* 0x000fe20000000f00 */
[----:B------:R-:W-:Y:S01]  /*07e0*/  FFMA R6, R7, R12, -0.0013887860113754868507 ;  /* 0xbab607ed07067423 */ /* 0x000fe2000000000c */
[----:B------:R-:W-:Y:S01]  /*07f0*/  ISETP.NE.U32.AND P0, PT, R9, 0x1, PT ;  /* 0x000000010900780c */ /* 0x000fe20003f05070 */
[----:B------:R-:W-:Y:S01]  /*0800*/  BSSY.RECONVERGENT B0, `(.L_x_5) ;  /* 0x0000068000007945 */ /* 0x000fe20003800200 */
[----:B------:R-:W-:Y:S02]  /*0810*/  LOP3.LUT P1, RZ, R0, 0x2, RZ, 0xc0, !PT ;  /* 0x0000000200ff7812 */ /* 0x000fe4000782c0ff */
[----:B------:R-:W-:-:S02]  /*0820*/  FSEL R6, R6, -0.00019574658654164522886, !P0 ;  /* 0xb94d415306067808 */ /* 0x000fc40004000000 */
[----:B------:R-:W-:Y:S02]  /*0830*/  FSEL R14, R13, 0.0083327032625675201416, !P0 ;  /* 0x3c0885e40d0e7808 */ /* 0x000fe40004000000 */
[----:B------:R-:W-:Y:S02]  /*0840*/  FSEL R0, R8, 1, P0 ;  /* 0x3f80000008007808 */ /* 0x000fe40000000000 */
[----:B------:R-:W-:Y:S01]  /*0850*/  FSEL R21, -R10, -0.16666662693023681641, !P0 ;  /* 0xbe2aaaa80a157808 */ /* 0x000fe20004000100 */
[----:B------:R-:W-:Y:S01]  /*0860*/  FFMA R6, R7, R6, R14 ;  /* 0x0000000607067223 */ /* 0x000fe2000000000e */
[----:B------:R-:W-:Y:S01]  /*0870*/  FSETP.GE.AND P0, PT, |R11|, 105615, PT ;  /* 0x47ce47800b00780b */ /* 0x000fe20003f06200 */
[C---:B------:R-:W-:Y:S02]  /*0880*/  FFMA R9, R7.reuse, R0, RZ ;  /* 0x0000000007097223 */ /* 0x040fe400000000ff */
[----:B------:R-:W-:-:S04]  /*0890*/  FFMA R6, R7, R6, R21 ;  /* 0x0000000607067223 */ /* 0x000fc80000000015 */
[----:B------:R-:W-:-:S04]  /*08a0*/  FFMA R14, R9, R6, R0 ;  /* 0x00000006090e7223 */ /* 0x000fc80000000000 */
[----:B------:R-:W-:Y:S02]  /*08b0*/  @P1 FADD R14, RZ, -R14 ;  /* 0x8000000eff0e1221 */ /* 0x000fe40000000000 */
[----:B------:R-:W-:Y:S05]  /*08c0*/  @!P0 BRA `(.L_x_6) ;  /* 0x00000004006c8947 */ /* 0x000fea0003800000 */
[----:B------:R-:W-:-:S13]  /*08d0*/  FSETP.NEU.AND P0, PT, |R11|, +INF , PT ;  /* 0x7f8000000b00780b */ /* 0x000fda0003f0d200 */
[----:B------:R-:W-:Y:S01]  /*08e0*/  @!P0 FMUL R2, RZ, R11 ;  /* 0x0000000bff028220 */ /* 0x000fe20000400000 */
[----:B------:R-:W-:Y:S01]  /*08f0*/  @!P0 IMAD.MOV.U32 R3, RZ, RZ, RZ ;  /* 0x000000ffff038224 */ /* 0x000fe200078e00ff */
[----:B------:R-:W-:Y:S06]  /*0900*/  @!P0 BRA `(.L_x_6) ;  /* 0x00000004005c8947 */ /* 0x000fec0003800000 */
[----:B------:R-:W0:Y:S01]  /*0910*/  LDC.64 R2, c[0x4][RZ] ;  /* 0x01000000ff027b82 */ /* 0x000e220000000a00 */
[----:B------:R-:W-:Y:S01]  /*0920*/  IMAD.SHL.U32 R0, R11, 0x100, RZ ;  /* 0x000001000b007824 */ /* 0x000fe200078e00ff */
[----:B------:R-:W-:Y:S01]  /*0930*/  UMOV UR5, URZ ;  /* 0x000000ff00057c82 */ /* 0x000fe20008000000 */
[----:B------:R-:W-:Y:S02]  /*0940*/  IMAD.MOV.U32 R21, RZ, RZ, RZ ;  /* 0x000000ffff157224 */ /* 0x000fe400078e00ff */
[----:B------:R-:W-:Y:S01]  /*0950*/  IMAD.MOV.U32 R23, RZ, RZ, RZ ;  /* 0x000000ffff177224 */ /* 0x000fe200078e00ff */
[----:B------:R-:W-:-:S07]  /*0960*/  LOP3.LUT R25, R0, 0x80000000, RZ, 0xfc, !PT ;  /* 0x8000000000197812 */ /* 0x000fce00078efcff */
.L_x_7:
[----:B0-----:R-:W-:-:S06]  /*0970*/  IMAD.WIDE.U32 R6, R23, 0x4, R2 ;  /* 0x0000000417067825 */ /* 0x001fcc00078e0002 */
[----:B------:R-:W2:Y:S01]  /*0980*/  LDG.E.CONSTANT R6, desc[UR8][R6.64] ;  /* 0x0000000806067981 */ /* 0x000ea2000c1e9900 */
[C---:B------:R-:W-:Y:S01]  /*0990*/  IMAD.SHL.U32 R0, R23.reuse, 0x4, RZ ;  /* 0x0000000417007824 */ /* 0x040fe200078e00ff */
[----:B------:R-:W-:-:S04]  /*09a0*/  IADD3 R23, PT, PT, R23, 0x1, RZ ;  /* 0x0000000117177810 */ /* 0x000fc80007ffe0ff */
[C---:B------:R-:W-:Y:S02]  /*09b0*/  ISETP.EQ.AND P0, PT, R0.reuse, RZ, PT ;  /* 0x000000ff0000720c */ /* 0x040fe40003f02270 */
[C---:B------:R-:W-:Y:S02]  /*09c0*/  ISETP.EQ.AND P5, PT, R0.reuse, 0x4, PT ;  /* 0x000000040000780c */ /* 0x040fe40003fa2270 */
[C---:B------:R-:W-:Y:S02]  /*09d0*/  ISETP.EQ.AND P4, PT, R0.reuse, 0x8, PT ;  /* 0x000000080000780c */ /* 0x040fe40003f82270 */
[C---:B------:R-:W-:Y:S02]  /*09e0*/  ISETP.EQ.AND P3, PT, R0.reuse, 0xc, PT ;  /* 0x0000000c0000780c */ /* 0x040fe40003f62270 */
[C---:B------:R-:W-:Y:S02]  /*09f0*/  ISETP.EQ.AND P2, PT, R0.reuse, 0x10, PT ;  /* 0x000000100000780c */ /* 0x040fe40003f42270 */
[----:B------:R-:W-:Y:S01]  /*0a00*/  ISETP.EQ.AND P1, PT, R0, 0x14, PT ;  /* 0x000000140000780c */ /* 0x000fe20003f22270 */
[----:B--2---:R-:W-:-:S03]  /*0a10*/  IMAD.WIDE.U32 R8, R6, R25, RZ ;  /* 0x0000001906087225 */ /* 0x004fc600078e00ff */
[----:B------:R-:W-:-:S04]  /*0a20*/  IADD3 R0, P6, PT, R8, R21, RZ ;  /* 0x0000001508007210 */ /* 0x000fc80007fde0ff */
[----:B------:R-:W-:Y:S01]  /*0a30*/  IADD3.X R21, PT, PT, R9, UR5, RZ, P6, !PT ;  /* 0x0000000509157c10 */ /* 0x000fe2000b7fe4ff */
[--C-:B------:R-:W-:Y:S01]  /*0a40*/  @P0 IMAD.MOV.U32 R4, RZ, RZ, R0.reuse ;  /* 0x000000ffff040224 */ /* 0x100fe200078e0000 */
[----:B------:R-:W-:Y:S01]  /*0a50*/  ISETP.NE.AND P6, PT, R23, 0x6, PT ;  /* 0x000000061700780c */ /* 0x000fe20003fc5270 */
[--C-:B------:R-:W-:Y:S02]  /*0a60*/  @P5 IMAD.MOV.U32 R19, RZ, RZ, R0.reuse ;  /* 0x000000ffff135224 */ /* 0x100fe400078e0000 */
[--C-:B------:R-:W-:Y:S02]  /*0a70*/  @P4 IMAD.MOV.U32 R18, RZ, RZ, R0.reuse ;  /* 0x000000ffff124224 */ /* 0x100fe400078e0000 */
[--C-:B------:R-:W-:Y:S02]  /*0a80*/  @P3 IMAD.MOV.U32 R17, RZ, RZ, R0.reuse ;  /* 0x000000ffff113224 */ /* 0x100fe400078e0000 */
[--C-:B------:R-:W-:Y:S02]  /*0a90*/  @P2 IMAD.MOV.U32 R16, RZ, RZ, R0.reuse ;  /* 0x000000ffff102224 */ /* 0x100fe400078e0000 */
[----:B------:R-:W-:-:S04]  /*0aa0*/  @P1 IMAD.MOV.U32 R15, RZ, RZ, R0 ;  /* 0x000000ffff0f1224 */ /* 0x000fc800078e0000 */
[----:B------:R-:W-:Y:S05]  /*0ab0*/  @P6 BRA `(.L_x_7) ;  /* 0xfffffffc00ac6947 */ /* 0x000fea000383ffff */
        /* <DEDUP_REMOVED lines=12> */
[----:B------:R-:W-:-:S03]  /*0b80*/  ISETP.EQ.AND P5, PT, R7, 0x4, PT ;  /* 0x000000040700780c */ /* 0x000fc60003fa2270 */
[--C-:B------:R-:W-:Y:S01]  /*0b90*/  @P3 IMAD.MOV.U32 R0, RZ, RZ, R4.reuse ;  /* 0x000000ffff003224 */ /* 0x100fe200078e0004 */
[C---:B------:R-:W-:Y:S01]  /*0ba0*/  ISETP.EQ.AND P3, PT, R7.reuse, -0x4, PT ;  /* 0xfffffffc0700780c */ /* 0x040fe20003f62270 */
[----:B------:R-:W-:Y:S02]  /*0bb0*/  @P4 IMAD.MOV.U32 R2, RZ, RZ, R4 ;  /* 0x000000ffff024224 */ /* 0x000fe400078e0004 */
[--C-:B------:R-:W-:Y:S01]  /*0bc0*/  @P4 IMAD.MOV.U32 R0, RZ, RZ, R19.reuse ;  /* 0x000000ffff004224 */ /* 0x100fe200078e0013 */
[----:B------:R-:W-:Y:S01]  /*0bd0*/  ISETP.EQ.AND P4, PT, R7, RZ, PT ;  /* 0x000000ff0700720c */ /* 0x000fe20003f82270 */
[----:B------:R-:W-:Y:S01]  /*0be0*/  @P2 IMAD.MOV.U32 R2, RZ, RZ, R19 ;  /* 0x000000ffff022224 */ /* 0x000fe200078e0013 */
[----:B------:R-:W-:Y:S01]  /*0bf0*/  @P1 MOV R2, R18 ;  /* 0x0000001200021202 */ /* 0x000fe20000000f00 */
[----:B------:R-:W-:Y:S02]  /*0c00*/  @P2 IMAD.MOV.U32 R0, RZ, RZ, R18 ;  /* 0x000000ffff002224 */ /* 0x000fe400078e0012 */
[----:B------:R-:W-:-:S02]  /*0c10*/  @P1 IMAD.MOV.U32 R0, RZ, RZ, R17 ;  /* 0x000000ffff001224 */ /* 0x000fc400078e0011 */
[----:B------:R-:W-:Y:S02]  /*0c20*/  @P0 IMAD.MOV.U32 R2, RZ, RZ, R17 ;  /* 0x000000ffff020224 */ /* 0x000fe400078e0011 */
[--C-:B------:R-:W-:Y:S02]  /*0c30*/  @P0 IMAD.MOV.U32 R0, RZ, RZ, R16.reuse ;  /* 0x000000ffff000224 */ /* 0x100fe400078e0010 */
[----:B------:R-:W-:Y:S02]  /*0c40*/  @P3 IMAD.MOV.U32 R2, RZ, RZ, R16 ;  /* 0x000000ffff023224 */ /* 0x000fe400078e0010 */
[--C-:B------:R-:W-:Y:S01]  /*0c50*/  @P3 IMAD.MOV.U32 R0, RZ, RZ, R15.reuse ;  /* 0x000000ffff003224 */ /* 0x100fe200078e000f */
[----:B------:R-:W-:Y:S01]  /*0c60*/  @P4 MOV R0, R21 ;  /* 0x0000001500004202 */ /* 0x000fe20000000f00 */
[----:B------:R-:W-:Y:S02]  /*0c70*/  @P4 IMAD.MOV.U32 R2, RZ, RZ, R15 ;  /* 0x000000ffff024224 */ /* 0x000fe400078e000f */
[----:B------:R-:W-:Y:S01]  /*0c80*/  @P5 IMAD.MOV.U32 R2, RZ, RZ, R21 ;  /* 0x000000ffff025224 */ /* 0x000fe200078e0015 */
[----:B------:R-:W-:Y:S06]  /*0c90*/  @!P6 BRA `(.L_x_9) ;  /* 0x00000000002ce947 */ /* 0x000fec0003800000 */
[----:B------:R-:W-:Y:S02]  /*0ca0*/  @P2 IMAD.MOV.U32 R3, RZ, RZ, R4 ;  /* 0x000000ffff032224 */ /* 0x000fe400078e0004 */
[----:B------:R-:W-:Y:S02]  /*0cb0*/  @P1 IMAD.MOV.U32 R3, RZ, RZ, R19 ;  /* 0x000000ffff031224 */ /* 0x000fe400078e0013 */
[----:B------:R-:W-:Y:S01]  /*0cc0*/  @P0 IMAD.MOV.U32 R3, RZ, RZ, R18 ;  /* 0x000000ffff030224 */ /* 0x000fe200078e0012 */
[----:B------:R-:W-:Y:S01]  /*0cd0*/  ISETP.EQ.AND P0, PT, R7, 0x8, PT ;  /* 0x000000080700780c */ /* 0x000fe20003f02270 */
[----:B------:R-:W-:Y:S01]  /*0ce0*/  @P3 IMAD.MOV.U32 R3, RZ, RZ, R17 ;  /* 0x000000ffff033224 */ /* 0x000fe200078e0011 */
[----:B------:R-:W-:Y:S01]  /*0cf0*/  LOP3.LUT R7, R6, 0x1f, RZ, 0xc0, !PT ;  /* 0x0000001f06077812 */ /* 0x000fe200078ec0ff */
[----:B------:R-:W-:Y:S01]  /*0d00*/  @P4 IMAD.MOV.U32 R3, RZ, RZ, R16 ;  /* 0x000000ffff034224 */ /* 0x000fe200078e0010 */
[----:B------:R-:W-:Y:S02]  /*0d10*/  @P5 MOV R3, R15 ;  /* 0x0000000f00035202 */ /* 0x000fe40000000f00 */
[----:B------:R-:W-:-:S07]  /*0d20*/  SHF.L.W.U32.HI R0, R2, R7, R0 ;  /* 0x0000000702007219 */ /* 0x000fce0000010e00 */
[----:B------:R-:W-:-:S05]  /*0d30*/  @P0 IMAD.MOV.U32 R3, RZ, RZ, R21 ;  /* 0x000000ffff030224 */ /* 0x000fca00078e0015 */
[----:B------:R-:W-:-:S07]  /*0d40*/  SHF.L.W.U32.HI R2, R3, R7, R2 ;  /* 0x0000000703027219 */ /* 0x000fce0000010e02 */
.L_x_9:
[----:B------:R-:W-:Y:S05]  /*0d50*/  BSYNC.RECONVERGENT B1 ;  /* 0x0000000000017941 */ /* 0x000fea0003800200 */
.L_x_8:
        /* <DEDUP_REMOVED lines=9> */
[C---:B------:R-:W-:Y:S02]  /*0df0*/  LOP3.LUT R11, R3.reuse, R11, RZ, 0x3c, !PT ;  /* 0x0000000b030b7212 */ /* 0x040fe400078e3cff */
[----:B------:R-:W0:Y:S01]  /*0e00*/  I2F.F64.S64 R6, R6 ;  /* 0x0000000600067312 */ /* 0x000e220000301c00 */
[----:B------:R-:W-:Y:S02]  /*0e10*/  LEA.HI R3, R3, R0, RZ, 0x1 ;  /* 0x0000000003037211 */ /* 0x000fe400078f08ff */
[----:B------:R-:W-:-:S03]  /*0e20*/  ISETP.GE.AND P0, PT, R11, RZ, PT ;  /* 0x000000ff0b00720c */ /* 0x000fc60003f06270 */
[----:B------:R-:W-:-:S04]  /*0e30*/  IMAD.MOV R0, RZ, RZ, -R3 ;  /* 0x000000ffff007224 */ /* 0x000fc800078e0a03 */
[----:B------:R-:W-:Y:S01]  /*0e40*/  @!P1 IMAD.MOV.U32 R3, RZ, RZ, R0 ;  /* 0x000000ffff039224 */ /* 0x000fe200078e0000 */
[----:B0-----:R-:W-:-:S10]  /*0e50*/  DMUL R8, R6, UR6 ;  /* 0x0000000606087c28 */ /* 0x001fd40008000000 */
[----:B------:R-:W0:Y:S02]  /*0e60*/  F2F.F32.F64 R8, R8 ;  /* 0x0000000800087310 */ /* 0x000e240000301000 */
[----:B0-----:R-:W-:-:S07]  /*0e70*/  FSEL R2, -R8, R8, !P0 ;  /* 0x0000000808027208 */ /* 0x001fce0004000100 */
.L_x_6:
[----:B------:R-:W-:Y:S05]  /*0e80*/  BSYNC.RECONVERGENT B0 ;  /* 0x0000000000007941 */ /* 0x000fea0003800200 */
.L_x_5:
[----:B------:R-:W-:Y:S01]  /*0e90*/  FMUL R7, R2, R2 ;  /* 0x0000000202077220 */ /* 0x000fe20000400000 */
[C---:B------:R-:W-:Y:S01]  /*0ea0*/  LOP3.LUT R0, R3.reuse, 0x1, RZ, 0xc0, !PT ;  /* 0x0000000103007812 */ /* 0x040fe200078ec0ff */
[----:B------:R-:W-:Y:S01]  /*0eb0*/  VIADD R3, R3, 0x1 ;  /* 0x0000000103037836 */ /* 0x000fe20000000000 */
[----:B------:R-:W-:Y:S01]  /*0ec0*/  UIADD3 UR4, UPT, UPT, UR4, 0x1, URZ ;  /* 0x0000000104047890 */ /* 0x000fe2000fffe0ff */
[----:B------:R-:W-:Y:S01]  /*0ed0*/  FFMA R12, R7, R12, -0.0013887860113754868507 ;  /* 0xbab607ed070c7423 */ /* 0x000fe2000000000c */
[----:B------:R-:W-:Y:S02]  /*0ee0*/  ISETP.NE.U32.AND P0, PT, R0, 0x1, PT ;  /* 0x000000010000780c */ /* 0x000fe40003f05070 */
[----:B------:R-:W-:Y:S01]  /*0ef0*/  LOP3.LUT P1, RZ, R3, 0x2, RZ, 0xc0, !PT ;  /* 0x0000000203ff7812 */ /* 0x000fe2000782c0ff */
[----:B------:R-:W-:Y:S01]  /*0f00*/  UISETP.NE.AND UP0, UPT, UR4, 0x64, UPT ;  /* 0x000000640400788c */ /* 0x000fe2000bf05270 */
[----:B------:R-:W-:Y:S02]  /*0f10*/  FSEL R6, R13, 0.0083327032625675201416, P0 ;  /* 0x3c0885e40d067808 */ /* 0x000fe40000000000 */
[----:B------:R-:W-:-:S02]  /*0f20*/  FSEL R12, R12, -0.00019574658654164522886, P0 ;  /* 0xb94d41530c0c7808 */ /* 0x000fc40000000000 */
[----:B------:R-:W-:Y:S02]  /*0f30*/  FSEL R0, R2, 1, !P0 ;  /* 0x3f80000002007808 */ /* 0x000fe40004000000 */
[----:B------:R-:W-:Y:S01]  /*0f40*/  FSEL R9, -R10, -0.16666662693023681641, P0 ;  /* 0xbe2aaaa80a097808 */ /* 0x000fe20000000100 */
[C---:B------:R-:W-:Y:S02]  /*0f50*/  FFMA R6, R7.reuse, R12, R6 ;  /* 0x0000000c07067223 */ /* 0x040fe40000000006 */
[C---:B------:R-:W-:Y:S02]  /*0f60*/  FFMA R3, R7.reuse, R0, RZ ;  /* 0x0000000007037223 */ /* 0x040fe400000000ff */
[----:B------:R-:W-:-:S04]  /*0f70*/  FFMA R6, R7, R6, R9 ;  /* 0x0000000607067223 */ /* 0x000fc80000000009 */
[----:B------:R-:W-:-:S04]  /*0f80*/  FFMA R3, R3, R6, R0 ;  /* 0x0000000603037223 */ /* 0x000fc80000000000 */
[----:B------:R-:W-:-:S04]  /*0f90*/  @P1 FADD R3, RZ, -R3 ;  /* 0x80000003ff031221 */ /* 0x000fc80000000000 */
[----:B------:R-:W-:Y:S01]  /*0fa0*/  FMUL R11, R14, R3 ;  /* 0x000000030e0b7220 */ /* 0x000fe20000400000 */
[----:B------:R-:W-:Y:S06]  /*0fb0*/  BRA.U UP0, `(.L_x_10) ;  /* 0xfffffff100447547 */ /* 0x000fec000b83ffff */
[----:B------:R-:W0:Y:S02]  /*0fc0*/  LDC.64 R2, c[0x0][0x388] ;  /* 0x0000e200ff027b82 */ /* 0x000e240000000a00 */
[----:B0-----:R-:W-:-:S05]  /*0fd0*/  IMAD.WIDE R2, R5, 0x4, R2 ;  /* 0x0000000405027825 */ /* 0x001fca00078e0202 */
[----:B------:R-:W-:Y:S01]  /*0fe0*/  STG.E desc[UR8][R2.64], R11 ;  /* 0x0000000b02007986 */ /* 0x000fe2000c101908 */
[----:B------:R-:W-:Y:S05]  /*0ff0*/  EXIT ;  /* 0x000000000000794d */ /* 0x000fea0003800000 */
.L_x_11:
[----:B------:R-:W-:-:S00]  /*1000*/  BRA `(.L_x_11) ;  /* 0xfffffffc00fc7947 */ /* 0x000fc0000383ffff */
[----:B------:R-:W-:-:S00]  /*1010*/  NOP ;  /* 0x0000000000007918 */ /* 0x000fc00000000000 */
        /* <DEDUP_REMOVED lines=14> */
.L_x_12:


//--------------------- .nv.global.init           --------------------------
	.section	.nv.global.init,"aw",@progbits
	.align	4
.nv.global.init:
	.type		__cudart_i2opi_f,@object
	.size		__cudart_i2opi_f,(.L_0 - __cudart_i2opi_f)
__cudart_i2opi_f:
        /*0000*/ 	.byte	0x41, 0x90, 0x43, 0x3c, 0x99, 0x95, 0x62, 0xdb, 0xc0, 0xdd, 0x34, 0xf5, 0xd1, 0x57, 0x27, 0xfc
        /*0010*/ 	.byte	0x29, 0x15, 0x44, 0x4e, 0x6e, 0x83, 0xf9, 0xa2
.L_0:


//--------------------- .nv.shared.reserved.0     --------------------------
	.section	.nv.shared.reserved.0,"aw",@nobits
	.weak		__nv_reservedSMEM_offset_0_alias
	.size		__nv_reservedSMEM_offset_0_alias, 0, 64
	.other		__nv_reservedSMEM_offset_0_alias,@"STO_CUDA_RESERVED_SHARED STV_DEFAULT"
__nv_reservedSMEM_offset_0_alias:
	.zero		0
	.zero		64


//--------------------- .nv.constant0._Z13computeKernelPfS_i --------------------------
	.section	.nv.constant0._Z13computeKernelPfS_i,"a",@progbits
	.sectionflags	@""
	.align	4
.nv.constant0._Z13computeKernelPfS_i:
	.zero		916


//--------------------- SYMBOLS --------------------------

	.type		.nv.reservedSmem.offset0,@object
	.size		.nv.reservedSmem.offset0,0x4
